//
// Generated by NVIDIA NVVM Compiler
//
// Compiler Build ID: CL-36424714
// Cuda compilation tools, release 13.0, V13.0.88
// Based on NVVM 20.0.0
//

.version 9.0
.target sm_100
.address_size 64

	// .globl	_Z15convolution_RowPiS_iii
.const .align 4 .b8 M[256];
// _ZZ15convolution_RowPiS_iiiE4N_ds has been demoted
// _ZZ15convolution_ColPiS_iiiE4N_ds has been demoted

.visible .entry _Z15convolution_RowPiS_iii(
	.param .u64 .ptr .align 1 _Z15convolution_RowPiS_iii_param_0,
	.param .u64 .ptr .align 1 _Z15convolution_RowPiS_iii_param_1,
	.param .u32 _Z15convolution_RowPiS_iii_param_2,
	.param .u32 _Z15convolution_RowPiS_iii_param_3,
	.param .u32 _Z15convolution_RowPiS_iii_param_4
)
{
	.reg .pred 	%p<10>;
	.reg .b32 	%r<146>;
	.reg .b64 	%rd<21>;
	// demoted variable
	.shared .align 4 .b8 _ZZ15convolution_RowPiS_iiiE4N_ds[4096];
	ld.param.u64 	%rd1, [_Z15convolution_RowPiS_iii_param_0];
	ld.param.u64 	%rd2, [_Z15convolution_RowPiS_iii_param_1];
	ld.param.u32 	%r44, [_Z15convolution_RowPiS_iii_param_2];
	ld.param.u32 	%r42, [_Z15convolution_RowPiS_iii_param_4];
	mov.u32 	%r1, %tid.x;
	mov.u32 	%r45, %ctaid.x;
	mov.u32 	%r2, %ntid.x;
	mad.lo.s32 	%r3, %r45, %r2, %r1;
	mov.u32 	%r46, %tid.y;
	mov.u32 	%r47, %ctaid.y;
	mov.u32 	%r48, %ntid.y;
	mad.lo.s32 	%r49, %r47, %r48, %r46;
	mul.lo.s32 	%r4, %r49, %r44;
	shr.u32 	%r50, %r42, 31;
	add.s32 	%r51, %r42, %r50;
	shr.s32 	%r5, %r51, 1;
	add.s32 	%r52, %r42, 15;
	mul.lo.s32 	%r6, %r52, %r46;
	add.s32 	%r7, %r5, %r3;
	setp.ge.s32 	%p1, %r7, %r44;
	mov.b32 	%r130, 0;
	@%p1 bra 	$L__BB0_2;
	cvta.to.global.u64 	%rd3, %rd2;
	add.s32 	%r53, %r7, %r4;
	mul.wide.s32 	%rd4, %r53, 4;
	add.s64 	%rd5, %rd3, %rd4;
	ld.global.u32 	%r130, [%rd5];
$L__BB0_2:
	add.s32 	%r55, %r1, %r2;
	add.s32 	%r56, %r55, %r6;
	shl.b32 	%r57, %r56, 2;
	mov.u32 	%r58, _ZZ15convolution_RowPiS_iiiE4N_ds;
	add.s32 	%r59, %r58, %r57;
	st.shared.u32 	[%r59], %r130;
	bar.sync 	0;
	setp.lt.s32 	%p2, %r42, -1;
	mov.b32 	%r145, 0;
	@%p2 bra 	$L__BB0_14;
	neg.s32 	%r137, %r5;
	add.s32 	%r11, %r6, %r7;
	abs.s32 	%r62, %r5;
	add.s32 	%r12, %r5, %r62;
	add.s32 	%r13, %r12, 1;
	and.b32  	%r14, %r13, 7;
	setp.lt.u32 	%p3, %r12, 7;
	mov.b32 	%r145, 0;
	@%p3 bra 	$L__BB0_6;
	and.b32  	%r64, %r13, -8;
	neg.s32 	%r133, %r64;
	add.s32 	%r65, %r3, %r6;
	shl.b32 	%r66, %r65, 2;
	add.s32 	%r68, %r66, %r58;
	add.s32 	%r131, %r68, 16;
	mov.b32 	%r132, 0;
	mov.u64 	%rd7, M;
	mov.u32 	%r145, %r132;
$L__BB0_5:
	.pragma "nounroll";
	ld.shared.u32 	%r69, [%r131+-16];
	mul.wide.s32 	%rd6, %r132, 4;
	add.s64 	%rd8, %rd7, %rd6;
	ld.const.u32 	%r70, [%rd8];
	mad.lo.s32 	%r71, %r70, %r69, %r145;
	ld.shared.u32 	%r72, [%r131+-12];
	ld.const.u32 	%r73, [%rd8+4];
	mad.lo.s32 	%r74, %r73, %r72, %r71;
	ld.shared.u32 	%r75, [%r131+-8];
	ld.const.u32 	%r76, [%rd8+8];
	mad.lo.s32 	%r77, %r76, %r75, %r74;
	ld.shared.u32 	%r78, [%r131+-4];
	ld.const.u32 	%r79, [%rd8+12];
	mad.lo.s32 	%r80, %r79, %r78, %r77;
	ld.shared.u32 	%r81, [%r131];
	ld.const.u32 	%r82, [%rd8+16];
	mad.lo.s32 	%r83, %r82, %r81, %r80;
	ld.shared.u32 	%r84, [%r131+4];
	ld.const.u32 	%r85, [%rd8+20];
	mad.lo.s32 	%r86, %r85, %r84, %r83;
	ld.shared.u32 	%r87, [%r131+8];
	ld.const.u32 	%r88, [%rd8+24];
	mad.lo.s32 	%r89, %r88, %r87, %r86;
	ld.shared.u32 	%r90, [%r131+12];
	ld.const.u32 	%r91, [%rd8+28];
	mad.lo.s32 	%r145, %r91, %r90, %r89;
	add.s32 	%r137, %r137, 8;
	add.s32 	%r133, %r133, 8;
	add.s32 	%r132, %r132, 8;
	add.s32 	%r131, %r131, 32;
	setp.ne.s32 	%p4, %r133, 0;
	@%p4 bra 	$L__BB0_5;
$L__BB0_6:
	setp.eq.s32 	%p5, %r14, 0;
	@%p5 bra 	$L__BB0_14;
	setp.lt.u32 	%p6, %r14, 4;
	@%p6 bra 	$L__BB0_9;
	add.s32 	%r93, %r11, %r137;
	shl.b32 	%r94, %r93, 2;
	add.s32 	%r96, %r58, %r94;
	ld.shared.u32 	%r97, [%r96];
	add.s32 	%r98, %r137, %r5;
	mul.wide.s32 	%rd9, %r98, 4;
	mov.u64 	%rd10, M;
	add.s64 	%rd11, %rd10, %rd9;
	ld.const.u32 	%r99, [%rd11];
	mad.lo.s32 	%r100, %r99, %r97, %r145;
	ld.shared.u32 	%r101, [%r96+4];
	ld.const.u32 	%r102, [%rd11+4];
	mad.lo.s32 	%r103, %r102, %r101, %r100;
	ld.shared.u32 	%r104, [%r96+8];
	ld.const.u32 	%r105, [%rd11+8];
	mad.lo.s32 	%r106, %r105, %r104, %r103;
	ld.shared.u32 	%r107, [%r96+12];
	ld.const.u32 	%r108, [%rd11+12];
	mad.lo.s32 	%r145, %r108, %r107, %r106;
	add.s32 	%r137, %r137, 4;
$L__BB0_9:
	and.b32  	%r110, %r13, 3;
	setp.eq.s32 	%p7, %r110, 0;
	@%p7 bra 	$L__BB0_14;
	setp.eq.s32 	%p8, %r110, 1;
	@%p8 bra 	$L__BB0_12;
	add.s32 	%r111, %r11, %r137;
	shl.b32 	%r112, %r111, 2;
	add.s32 	%r114, %r58, %r112;
	ld.shared.u32 	%r115, [%r114];
	add.s32 	%r116, %r137, %r5;
	mul.wide.s32 	%rd12, %r116, 4;
	mov.u64 	%rd13, M;
	add.s64 	%rd14, %rd13, %rd12;
	ld.const.u32 	%r117, [%rd14];
	mad.lo.s32 	%r118, %r117, %r115, %r145;
	ld.shared.u32 	%r119, [%r114+4];
	ld.const.u32 	%r120, [%rd14+4];
	mad.lo.s32 	%r145, %r120, %r119, %r118;
	add.s32 	%r137, %r137, 2;
$L__BB0_12:
	and.b32  	%r121, %r12, 1;
	setp.eq.b32 	%p9, %r121, 1;
	@%p9 bra 	$L__BB0_14;
	add.s32 	%r122, %r11, %r137;
	shl.b32 	%r123, %r122, 2;
	add.s32 	%r125, %r58, %r123;
	ld.shared.u32 	%r126, [%r125];
	add.s32 	%r127, %r137, %r5;
	mul.wide.s32 	%rd15, %r127, 4;
	mov.u64 	%rd16, M;
	add.s64 	%rd17, %rd16, %rd15;
	ld.const.u32 	%r128, [%rd17];
	mad.lo.s32 	%r145, %r128, %r126, %r145;
$L__BB0_14:
	cvta.to.global.u64 	%rd18, %rd1;
	add.s32 	%r129, %r4, %r3;
	mul.wide.s32 	%rd19, %r129, 4;
	add.s64 	%rd20, %rd18, %rd19;
	st.global.u32 	[%rd20], %r145;
	ret;

}
	// .globl	_Z15convolution_ColPiS_iii
.visible .entry _Z15convolution_ColPiS_iii(
	.param .u64 .ptr .align 1 _Z15convolution_ColPiS_iii_param_0,
	.param .u64 .ptr .align 1 _Z15convolution_ColPiS_iii_param_1,
	.param .u32 _Z15convolution_ColPiS_iii_param_2,
	.param .u32 _Z15convolution_ColPiS_iii_param_3,
	.param .u32 _Z15convolution_ColPiS_iii_param_4
)
{
	.reg .pred 	%p<11>;
	.reg .b32 	%r<139>;
	.reg .b64 	%rd<23>;
	// demoted variable
	.shared .align 4 .b8 _ZZ15convolution_ColPiS_iiiE4N_ds[4096];
	ld.param.u64 	%rd3, [_Z15convolution_ColPiS_iii_param_0];
	ld.param.u64 	%rd4, [_Z15convolution_ColPiS_iii_param_1];
	ld.param.u32 	%r34, [_Z15convolution_ColPiS_iii_param_2];
	ld.param.u32 	%r37, [_Z15convolution_ColPiS_iii_param_3];
	ld.param.u32 	%r35, [_Z15convolution_ColPiS_iii_param_4];
	mov.u32 	%r1, %tid.x;
	mov.u32 	%r38, %ctaid.x;
	mov.u32 	%r39, %ntid.x;
	mov.u32 	%r2, %tid.y;
	mov.u32 	%r40, %ctaid.y;
	mov.u32 	%r3, %ntid.y;
	mad.lo.s32 	%r41, %r40, %r3, %r2;
	mad.lo.s32 	%r42, %r38, %r39, %r1;
	mad.lo.s32 	%r4, %r34, %r41, %r42;
	shr.u32 	%r43, %r35, 31;
	add.s32 	%r44, %r35, %r43;
	shr.s32 	%r5, %r44, 1;
	add.s32 	%r45, %r41, %r5;
	setp.ge.s32 	%p1, %r45, %r37;
	mov.b32 	%r125, 0;
	@%p1 bra 	$L__BB1_2;
	cvta.to.global.u64 	%rd5, %rd4;
	mad.lo.s32 	%r46, %r5, %r34, %r4;
	mul.wide.s32 	%rd6, %r46, 4;
	add.s64 	%rd7, %rd5, %rd6;
	ld.global.u32 	%r125, [%rd7];
$L__BB1_2:
	shl.b32 	%r48, %r3, 4;
	add.s32 	%r49, %r48, %r1;
	add.s32 	%r50, %r35, 15;
	mad.lo.s32 	%r51, %r50, %r2, %r49;
	shl.b32 	%r52, %r51, 2;
	mov.u32 	%r53, _ZZ15convolution_ColPiS_iiiE4N_ds;
	add.s32 	%r54, %r53, %r52;
	st.shared.u32 	[%r54], %r125;
	bar.sync 	0;
	setp.lt.s32 	%p2, %r35, 1;
	mov.b32 	%r138, 0;
	@%p2 bra 	$L__BB1_14;
	and.b32  	%r8, %r35, 7;
	setp.lt.u32 	%p3, %r35, 8;
	mov.b32 	%r133, 0;
	mov.u32 	%r138, %r133;
	@%p3 bra 	$L__BB1_6;
	and.b32  	%r133, %r35, 2147483640;
	neg.s32 	%r127, %r133;
	shl.b32 	%r58, %r2, 6;
	shl.b32 	%r59, %r1, 2;
	add.s32 	%r60, %r58, %r59;
	add.s32 	%r62, %r60, %r53;
	add.s32 	%r126, %r62, 256;
	mov.u64 	%rd9, M;
	add.s64 	%rd22, %rd9, 16;
	mov.b32 	%r138, 0;
$L__BB1_5:
	.pragma "nounroll";
	ld.shared.u32 	%r63, [%r126+-256];
	ld.const.u32 	%r64, [%rd22+-16];
	mad.lo.s32 	%r65, %r64, %r63, %r138;
	ld.shared.u32 	%r66, [%r126+-192];
	ld.const.u32 	%r67, [%rd22+-12];
	mad.lo.s32 	%r68, %r67, %r66, %r65;
	ld.shared.u32 	%r69, [%r126+-128];
	ld.const.u32 	%r70, [%rd22+-8];
	mad.lo.s32 	%r71, %r70, %r69, %r68;
	ld.shared.u32 	%r72, [%r126+-64];
	ld.const.u32 	%r73, [%rd22+-4];
	mad.lo.s32 	%r74, %r73, %r72, %r71;
	ld.shared.u32 	%r75, [%r126];
	ld.const.u32 	%r76, [%rd22];
	mad.lo.s32 	%r77, %r76, %r75, %r74;
	ld.shared.u32 	%r78, [%r126+64];
	ld.const.u32 	%r79, [%rd22+4];
	mad.lo.s32 	%r80, %r79, %r78, %r77;
	ld.shared.u32 	%r81, [%r126+128];
	ld.const.u32 	%r82, [%rd22+8];
	mad.lo.s32 	%r83, %r82, %r81, %r80;
	ld.shared.u32 	%r84, [%r126+192];
	ld.const.u32 	%r85, [%rd22+12];
	mad.lo.s32 	%r138, %r85, %r84, %r83;
	add.s32 	%r127, %r127, 8;
	add.s32 	%r126, %r126, 512;
	add.s64 	%rd22, %rd22, 32;
	setp.ne.s32 	%p4, %r127, 0;
	@%p4 bra 	$L__BB1_5;
$L__BB1_6:
	setp.eq.s32 	%p5, %r8, 0;
	@%p5 bra 	$L__BB1_14;
	and.b32  	%r21, %r35, 3;
	setp.lt.u32 	%p6, %r8, 4;
	@%p6 bra 	$L__BB1_9;
	add.s32 	%r87, %r133, %r2;
	shl.b32 	%r88, %r87, 4;
	add.s32 	%r89, %r88, %r1;
	shl.b32 	%r90, %r89, 2;
	add.s32 	%r92, %r53, %r90;
	ld.shared.u32 	%r93, [%r92];
	mul.wide.u32 	%rd10, %r133, 4;
	mov.u64 	%rd11, M;
	add.s64 	%rd12, %rd11, %rd10;
	ld.const.u32 	%r94, [%rd12];
	mad.lo.s32 	%r95, %r94, %r93, %r138;
	ld.shared.u32 	%r96, [%r92+64];
	ld.const.u32 	%r97, [%rd12+4];
	mad.lo.s32 	%r98, %r97, %r96, %r95;
	ld.shared.u32 	%r99, [%r92+128];
	ld.const.u32 	%r100, [%rd12+8];
	mad.lo.s32 	%r101, %r100, %r99, %r98;
	ld.shared.u32 	%r102, [%r92+192];
	ld.const.u32 	%r103, [%rd12+12];
	mad.lo.s32 	%r138, %r103, %r102, %r101;
	add.s32 	%r133, %r133, 4;
$L__BB1_9:
	setp.eq.s32 	%p7, %r21, 0;
	@%p7 bra 	$L__BB1_14;
	setp.eq.s32 	%p8, %r21, 1;
	@%p8 bra 	$L__BB1_12;
	add.s32 	%r105, %r133, %r2;
	shl.b32 	%r106, %r105, 4;
	add.s32 	%r107, %r106, %r1;
	shl.b32 	%r108, %r107, 2;
	add.s32 	%r110, %r53, %r108;
	ld.shared.u32 	%r111, [%r110];
	mul.wide.u32 	%rd13, %r133, 4;
	mov.u64 	%rd14, M;
	add.s64 	%rd15, %rd14, %rd13;
	ld.const.u32 	%r112, [%rd15];
	mad.lo.s32 	%r113, %r112, %r111, %r138;
	ld.shared.u32 	%r114, [%r110+64];
	ld.const.u32 	%r115, [%rd15+4];
	mad.lo.s32 	%r138, %r115, %r114, %r113;
	add.s32 	%r133, %r133, 2;
$L__BB1_12:
	and.b32  	%r116, %r35, 1;
	setp.eq.b32 	%p9, %r116, 1;
	not.pred 	%p10, %p9;
	@%p10 bra 	$L__BB1_14;
	add.s32 	%r117, %r133, %r2;
	shl.b32 	%r118, %r117, 4;
	add.s32 	%r119, %r118, %r1;
	shl.b32 	%r120, %r119, 2;
	add.s32 	%r122, %r53, %r120;
	ld.shared.u32 	%r123, [%r122];
	mul.wide.u32 	%rd16, %r133, 4;
	mov.u64 	%rd17, M;
	add.s64 	%rd18, %rd17, %rd16;
	ld.const.u32 	%r124, [%rd18];
	mad.lo.s32 	%r138, %r124, %r123, %r138;
$L__BB1_14:
	cvta.to.global.u64 	%rd19, %rd3;
	mul.wide.s32 	%rd20, %r4, 4;
	add.s64 	%rd21, %rd19, %rd20;
	st.global.u32 	[%rd21], %r138;
	ret;

}


// ===== COMPILED SASS (sm_100) =====

	.target	sm_100

	.elftype	@"ET_EXEC"


//--------------------- .note.nv.tkinfo           --------------------------
	.section	.note.nv.tkinfo,"",@"SHT_NOTE"
	.sectionflags	@"SHF_NOTE_NV_TKINFO"
	.tkinfo
        /*0018*/ 	.word	0x00000002
        /*0030*/ 	.string	""
        /*0030*/ 	.string	"ptxas"
        /*0030*/ 	.string	"Cuda compilation tools, release 13.0, V13.0.88"
        /*0030*/ 	.string	"Build cuda_13.0.r13.0/compiler.36424714_0"
        /*0030*/ 	.string	"-arch sm_100 -m 64 "



//--------------------- .note.nv.cuinfo           --------------------------
	.section	.note.nv.cuinfo,"",@"SHT_NOTE"
	.sectionflags	@"SHF_NOTE_NV_CUINFO"
        /*0018*/ 	.short	0x0002
        /*001a*/ 	.short	0x0064
        /*001c*/ 	.short	0x0082
	.zero		2


//--------------------- .nv.info                  --------------------------
	.section	.nv.info,"",@"SHT_CUDA_INFO"
	.align	4


	//----- nvinfo : EIATTR_REGCOUNT
	.align		4
        /*0000*/ 	.byte	0x04, 0x2f
        /*0002*/ 	.short	(.L_2 - .L_1)
	.align		4
.L_1:
        /*0004*/ 	.word	index@(_Z15convolution_RowPiS_iii)
        /*0008*/ 	.word	0x0000001c


	//----- nvinfo : EIATTR_FRAME_SIZE
	.align		4
.L_2:
        /*000c*/ 	.byte	0x04, 0x11
        /*000e*/ 	.short	(.L_4 - .L_3)
	.align		4
.L_3:
        /*0010*/ 	.word	index@(_Z15convolution_RowPiS_iii)
        /*0014*/ 	.word	0x00000000


	//----- nvinfo : EIATTR_REGCOUNT
	.align		4
.L_4:
        /*0018*/ 	.byte	0x04, 0x2f
        /*001a*/ 	.short	(.L_6 - .L_5)
	.align		4
.L_5:
        /*001c*/ 	.word	index@(_Z15convolution_ColPiS_iii)
        /*0020*/ 	.word	0x00000019


	//----- nvinfo : EIATTR_FRAME_SIZE
	.align		4
.L_6:
        /*0024*/ 	.byte	0x04, 0x11
        /*0026*/ 	.short	(.L_8 - .L_7)
	.align		4
.L_7:
        /*0028*/ 	.word	index@(_Z15convolution_ColPiS_iii)
        /*002c*/ 	.word	0x00000000


	//----- nvinfo : EIATTR_MIN_STACK_SIZE
	.align		4
.L_8:
        /*0030*/ 	.byte	0x04, 0x12
        /*0032*/ 	.short	(.L_10 - .L_9)
	.align		4
.L_9:
        /*0034*/ 	.word	index@(_Z15convolution_ColPiS_iii)
        /*0038*/ 	.word	0x00000000


	//----- nvinfo : EIATTR_MIN_STACK_SIZE
	.align		4
.L_10:
        /*003c*/ 	.byte	0x04, 0x12
        /*003e*/ 	.short	(.L_12 - .L_11)
	.align		4
.L_11:
        /*0040*/ 	.word	index@(_Z15convolution_RowPiS_iii)
        /*0044*/ 	.word	0x00000000
.L_12:


//--------------------- .nv.compat                --------------------------
	.section	.nv.compat,"",@"SHT_CUDA_COMPAT_INFO"
	.align	4
        /*0000*/ 	.byte	0x02, 0x09, 0x00, 0x00, 0x02, 0x02, 0x01, 0x00, 0x02, 0x05, 0x05, 0x00, 0x03, 0x07, 0x01, 0x01
        /*0010*/ 	.byte	0x02, 0x03, 0x00, 0x00, 0x02, 0x06, 0x01, 0x00, 0x04, 0x0b, 0x08, 0x00, 0x09, 0x00, 0x00, 0x00
        /*0020*/ 	.byte	0x00, 0x00, 0x00, 0x00


//--------------------- .nv.info._Z15convolution_ColPiS_iii --------------------------
	.section	.nv.info._Z15convolution_ColPiS_iii,"",@"SHT_CUDA_INFO"
	.sectionflags	@""
	.align	4


	//----- nvinfo : EIATTR_CUDA_API_VERSION
	.align		4
        /*0000*/ 	.byte	0x04, 0x37
        /*0002*/ 	.short	(.L_14 - .L_13)
.L_13:
        /*0004*/ 	.word	0x00000082


	//----- nvinfo : EIATTR_KPARAM_INFO
	.align		4
.L_14:
        /*0008*/ 	.byte	0x04, 0x17
        /*000a*/ 	.short	(.L_16 - .L_15)
.L_15:
        /*000c*/ 	.word	0x00000000
        /*0010*/ 	.short	0x0004
        /*0012*/ 	.short	0x0018
        /*0014*/ 	.byte	0x00, 0xf0, 0x11, 0x00


	//----- nvinfo : EIATTR_KPARAM_INFO
	.align		4
.L_16:
        /*0018*/ 	.byte	0x04, 0x17
        /*001a*/ 	.short	(.L_18 - .L_17)
.L_17:
        /*001c*/ 	.word	0x00000000
        /*0020*/ 	.short	0x0003
        /*0022*/ 	.short	0x0014
        /*0024*/ 	.byte	0x00, 0xf0, 0x11, 0x00


	//----- nvinfo : EIATTR_KPARAM_INFO
	.align		4
.L_18:
        /*0028*/ 	.byte	0x04, 0x17
        /*002a*/ 	.short	(.L_20 - .L_19)
.L_19:
        /*002c*/ 	.word	0x00000000
        /*0030*/ 	.short	0x0002
        /*0032*/ 	.short	0x0010
        /*0034*/ 	.byte	0x00, 0xf0, 0x11, 0x00


	//----- nvinfo : EIATTR_KPARAM_INFO
	.align		4
.L_20:
        /*0038*/ 	.byte	0x04, 0x17
        /*003a*/ 	.short	(.L_22 - .L_21)
.L_21:
        /*003c*/ 	.word	0x00000000
        /*0040*/ 	.short	0x0001
        /*0042*/ 	.short	0x0008
        /*0044*/ 	.byte	0x00, 0xf5, 0x21, 0x00


	//----- nvinfo : EIATTR_KPARAM_INFO
	.align		4
.L_22:
        /*0048*/ 	.byte	0x04, 0x17
        /*004a*/ 	.short	(.L_24 - .L_23)
.L_23:
        /*004c*/ 	.word	0x00000000
        /*0050*/ 	.short	0x0000
        /*0052*/ 	.short	0x0000
        /*0054*/ 	.byte	0x00, 0xf5, 0x21, 0x00


	//----- nvinfo : EIATTR_SPARSE_MMA_MASK
	.align		4
.L_24:
        /*0058*/ 	.byte	0x03, 0x50
        /*005a*/ 	.short	0x0000


	//----- nvinfo : EIATTR_MAXREG_COUNT
	.align		4
        /*005c*/ 	.byte	0x03, 0x1b
        /*005e*/ 	.short	0x00ff


	//----- nvinfo : EIATTR_NUM_BARRIERS
	.align		4
        /*0060*/ 	.byte	0x02, 0x4c
        /*0062*/ 	.byte	0x01
	.zero		1


	//----- nvinfo : EIATTR_MERCURY_ISA_VERSION
	.align		4
        /*0064*/ 	.byte	0x03, 0x5f
        /*0066*/ 	.short	0x0101


	//----- nvinfo : EIATTR_VRC_CTA_INIT_COUNT
	.align		4
        /*0068*/ 	.byte	0x02, 0x4a
	.zero		1
	.zero		1


	//----- nvinfo : EIATTR_EXIT_INSTR_OFFSETS
	.align		4
        /*006c*/ 	.byte	0x04, 0x1c
        /*006e*/ 	.short	(.L_26 - .L_25)


	//   ....[0]....
.L_25:
        /*0070*/ 	.word	0x00000760


	//----- nvinfo : EIATTR_CBANK_PARAM_SIZE
	.align		4
.L_26:
        /*0074*/ 	.byte	0x03, 0x19
        /*0076*/ 	.short	0x001c


	//----- nvinfo : EIATTR_PARAM_CBANK
	.align		4
        /*0078*/ 	.byte	0x04, 0x0a
        /*007a*/ 	.short	(.L_28 - .L_27)
	.align		4
.L_27:
        /*007c*/ 	.word	index@(.nv.constant0._Z15convolution_ColPiS_iii)
        /*0080*/ 	.short	0x0380
        /*0082*/ 	.short	0x001c


	//----- nvinfo : EIATTR_SW_WAR
	.align		4
.L_28:
        /*0084*/ 	.byte	0x04, 0x36
        /*0086*/ 	.short	(.L_30 - .L_29)
.L_29:
        /*0088*/ 	.word	0x00000008
.L_30:


//--------------------- .nv.info._Z15convolution_RowPiS_iii --------------------------
	.section	.nv.info._Z15convolution_RowPiS_iii,"",@"SHT_CUDA_INFO"
	.sectionflags	@""
	.align	4


	//----- nvinfo : EIATTR_CUDA_API_VERSION
	.align		4
        /*0000*/ 	.byte	0x04, 0x37
        /*0002*/ 	.short	(.L_32 - .L_31)
.L_31:
        /*0004*/ 	.word	0x00000082


	//----- nvinfo : EIATTR_KPARAM_INFO
	.align		4
.L_32:
        /*0008*/ 	.byte	0x04, 0x17
        /*000a*/ 	.short	(.L_34 - .L_33)
.L_33:
        /*000c*/ 	.word	0x00000000
        /*0010*/ 	.short	0x0004
        /*0012*/ 	.short	0x0018
        /*0014*/ 	.byte	0x00, 0xf0, 0x11, 0x00


	//----- nvinfo : EIATTR_KPARAM_INFO
	.align		4
.L_34:
        /*0018*/ 	.byte	0x04, 0x17
        /*001a*/ 	.short	(.L_36 - .L_35)
.L_35:
        /*001c*/ 	.word	0x00000000
        /*0020*/ 	.short	0x0003
        /*0022*/ 	.short	0x0014
        /*0024*/ 	.byte	0x00, 0xf0, 0x11, 0x00


	//----- nvinfo : EIATTR_KPARAM_INFO
	.align		4
.L_36:
        /*0028*/ 	.byte	0x04, 0x17
        /*002a*/ 	.short	(.L_38 - .L_37)
.L_37:
        /*002c*/ 	.word	0x00000000
        /*0030*/ 	.short	0x0002
        /*0032*/ 	.short	0x0010
        /*0034*/ 	.byte	0x00, 0xf0, 0x11, 0x00


	//----- nvinfo : EIATTR_KPARAM_INFO
	.align		4
.L_38:
        /*0038*/ 	.byte	0x04, 0x17
        /*003a*/ 	.short	(.L_40 - .L_39)
.L_39:
        /*003c*/ 	.word	0x00000000
        /*0040*/ 	.short	0x0001
        /*0042*/ 	.short	0x0008
        /*0044*/ 	.byte	0x00, 0xf5, 0x21, 0x00


	//----- nvinfo : EIATTR_KPARAM_INFO
	.align		4
.L_40:
        /*0048*/ 	.byte	0x04, 0x17
        /*004a*/ 	.short	(.L_42 - .L_41)
.L_41:
        /*004c*/ 	.word	0x00000000
        /*0050*/ 	.short	0x0000
        /*0052*/ 	.short	0x0000
        /*0054*/ 	.byte	0x00, 0xf5, 0x21, 0x00


	//----- nvinfo : EIATTR_SPARSE_MMA_MASK
	.align		4
.L_42:
        /*0058*/ 	.byte	0x03, 0x50
        /*005a*/ 	.short	0x0000


	//----- nvinfo : EIATTR_MAXREG_COUNT
	.align		4
        /*005c*/ 	.byte	0x03, 0x1b
        /*005e*/ 	.short	0x00ff


	//----- nvinfo : EIATTR_NUM_BARRIERS
	.align		4
        /*0060*/ 	.byte	0x02, 0x4c
        /*0062*/ 	.byte	0x01
	.zero		1


	//----- nvinfo : EIATTR_MERCURY_ISA_VERSION
	.align		4
        /*0064*/ 	.byte	0x03, 0x5f
        /*0066*/ 	.short	0x0101


	//----- nvinfo : EIATTR_VRC_CTA_INIT_COUNT
	.align		4
        /*0068*/ 	.byte	0x02, 0x4a
	.zero		1
	.zero		1


	//----- nvinfo : EIATTR_EXIT_INSTR_OFFSETS
	.align		4
        /*006c*/ 	.byte	0x04, 0x1c
        /*006e*/ 	.short	(.L_44 - .L_43)


	//   ....[0]....
.L_43:
        /*0070*/ 	.word	0x000007e0


	//----- nvinfo : EIATTR_CBANK_PARAM_SIZE
	.align		4
.L_44:
        /*0074*/ 	.byte	0x03, 0x19
        /*0076*/ 	.short	0x001c


	//----- nvinfo : EIATTR_PARAM_CBANK
	.align		4
        /*0078*/ 	.byte	0x04, 0x0a
        /*007a*/ 	.short	(.L_46 - .L_45)
	.align		4
.L_45:
        /*007c*/ 	.word	index@(.nv.constant0._Z15convolution_RowPiS_iii)
        /*0080*/ 	.short	0x0380
        /*0082*/ 	.short	0x001c


	//----- nvinfo : EIATTR_SW_WAR
	.align		4
.L_46:
        /*0084*/ 	.byte	0x04, 0x36
        /*0086*/ 	.short	(.L_48 - .L_47)
.L_47:
        /*0088*/ 	.word	0x00000008
.L_48:


//--------------------- .nv.callgraph             --------------------------
	.section	.nv.callgraph,"",@"SHT_CUDA_CALLGRAPH"
	.align	4
	.sectionentsize	8
	.align		4
        /*0000*/ 	.word	0x00000000
	.align		4
        /*0004*/ 	.word	0xffffffff
	.align		4
        /*0008*/ 	.word	0x00000000
	.align		4
        /*000c*/ 	.word	0xfffffffe
	.align		4
        /*0010*/ 	.word	0x00000000
	.align		4
        /*0014*/ 	.word	0xfffffffd
	.align		4
        /*0018*/ 	.word	0x00000000
	.align		4
        /*001c*/ 	.word	0xfffffffc


//--------------------- .nv.constant3             --------------------------
	.section	.nv.constant3,"a",@progbits
	.align	4
.nv.constant3:
	.type		M,@object
	.size		M,(.L_0 - M)
M:
	.zero		256
.L_0:


//--------------------- .text._Z15convolution_ColPiS_iii --------------------------
	.section	.text._Z15convolution_ColPiS_iii,"ax",@progbits
	.align	128
        .global         _Z15convolution_ColPiS_iii
        .type           _Z15convolution_ColPiS_iii,@function
        .size           _Z15convolution_ColPiS_iii,(.L_x_12 - _Z15convolution_ColPiS_iii)
        .other          _Z15convolution_ColPiS_iii,@"STO_CUDA_ENTRY STV_DEFAULT"
_Z15convolution_ColPiS_iii:
.text._Z15convolution_ColPiS_iii:
[----:B------:R-:W-:Y:S01]  /*0000*/  LDC R1, c[0x0][0x37c] ;  /* 0x0000df00ff017b82 */ /* 0x000fe20000000800 */
[----:B------:R-:W0:Y:S07]  /*0010*/  S2R R0, SR_TID.Y ;  /* 0x0000000000007919 */ /* 0x000e2e0000002200 */
[----:B------:R-:W1:Y:S01]  /*0020*/  LDC R2, c[0x0][0x398] ;  /* 0x0000e600ff027b82 */ /* 0x000e620000000800 */
[----:B------:R-:W2:Y:S01]  /*0030*/  LDCU.64 UR6, c[0x0][0x390] ;  /* 0x00007200ff0677ac */ /* 0x000ea20008000a00 */
[----:B------:R-:W3:Y:S06]  /*0040*/  LDCU.64 UR12, c[0x0][0x358] ;  /* 0x00006b00ff0c77ac */ /* 0x000eec0008000a00 */
[----:B------:R-:W4:Y:S08]  /*0050*/  LDC R8, c[0x0][0x360] ;  /* 0x0000d800ff087b82 */ /* 0x000f300000000800 */
[----:B------:R-:W0:Y:S08]  /*0060*/  S2UR UR4, SR_CTAID.Y ;  /* 0x00000000000479c3 */ /* 0x000e300000002600 */
[----:B------:R-:W0:Y:S01]  /*0070*/  LDC R10, c[0x0][0x364] ;  /* 0x0000d900ff0a7b82 */ /* 0x000e220000000800 */
[----:B-1----:R-:W-:-:S04]  /*0080*/  LEA.HI R3, R2, R2, RZ, 0x1 ;  /* 0x0000000202037211 */ /* 0x002fc800078f08ff */
[----:B------:R-:W-:Y:S02]  /*0090*/  SHF.R.S32.HI R9, RZ, 0x1, R3 ;  /* 0x00000001ff097819 */ /* 0x000fe40000011403 */
[----:B------:R-:W4:Y:S01]  /*00a0*/  S2R R3, SR_TID.X ;  /* 0x0000000000037919 */ /* 0x000f220000002100 */
[----:B0-----:R-:W-:Y:S01]  /*00b0*/  IMAD R4, R10, UR4, R0 ;  /* 0x000000040a047c24 */ /* 0x001fe2000f8e0200 */
[----:B------:R-:W4:Y:S04]  /*00c0*/  S2UR UR4, SR_CTAID.X ;  /* 0x00000000000479c3 */ /* 0x000f280000002500 */
[----:B------:R-:W-:-:S04]  /*00d0*/  IADD3 R5, PT, PT, R4, R9, RZ ;  /* 0x0000000904057210 */ /* 0x000fc80007ffe0ff */
[----:B--2---:R-:W-:-:S13]  /*00e0*/  ISETP.GE.AND P0, PT, R5, UR7, PT ;  /* 0x0000000705007c0c */ /* 0x004fda000bf06270 */
[----:B------:R-:W0:Y:S01]  /*00f0*/  @!P0 LDC.64 R6, c[0x0][0x388] ;  /* 0x0000e200ff068b82 */ /* 0x000e220000000a00 */
[----:B----4-:R-:W-:-:S04]  /*0100*/  IMAD R5, R8, UR4, R3 ;  /* 0x0000000408057c24 */ /* 0x010fc8000f8e0203 */
[----:B------:R-:W-:Y:S02]  /*0110*/  IMAD R4, R4, UR6, R5 ;  /* 0x0000000604047c24 */ /* 0x000fe4000f8e0205 */
[----:B------:R-:W-:Y:S02]  /*0120*/  IMAD.MOV.U32 R5, RZ, RZ, RZ ;  /* 0x000000ffff057224 */ /* 0x000fe400078e00ff */
[----:B------:R-:W-:-:S04]  /*0130*/  @!P0 IMAD R9, R9, UR6, R4 ;  /* 0x0000000609098c24 */ /* 0x000fc8000f8e0204 */
[----:B0-----:R-:W-:-:S05]  /*0140*/  @!P0 IMAD.WIDE R6, R9, 0x4, R6 ;  /* 0x0000000409068825 */ /* 0x001fca00078e0206 */
[----:B---3--:R0:W2:Y:S01]  /*0150*/  @!P0 LDG.E R5, desc[UR12][R6.64] ;  /* 0x0000000c06058981 */ /* 0x0080a2000c1e1900 */
[----:B------:R-:W1:Y:S01]  /*0160*/  S2UR UR5, SR_CgaCtaId ;  /* 0x00000000000579c3 */ /* 0x000e620000008800 */
[----:B------:R-:W-:Y:S01]  /*0170*/  IADD3 R8, PT, PT, R2, 0xf, RZ ;  /* 0x0000000f02087810 */ /* 0x000fe20007ffe0ff */
[----:B------:R-:W-:Y:S01]  /*0180*/  IMAD R9, R10, 0x10, R3 ;  /* 0x000000100a097824 */ /* 0x000fe200078e0203 */
[----:B------:R-:W-:Y:S01]  /*0190*/  UMOV UR4, 0x400 ;  /* 0x0000040000047882 */ /* 0x000fe20000000000 */
[----:B------:R-:W-:Y:S02]  /*01a0*/  ISETP.GE.AND P0, PT, R2, 0x1, PT ;  /* 0x000000010200780c */ /* 0x000fe40003f06270 */
[----:B------:R-:W-:Y:S02]  /*01b0*/  IMAD R8, R8, R0, R9 ;  /* 0x0000000008087224 */ /* 0x000fe400078e0209 */
[----:B0-----:R-:W-:Y:S01]  /*01c0*/  HFMA2 R7, -RZ, RZ, 0, 0 ;  /* 0x00000000ff077431 */ /* 0x001fe200000001ff */
[----:B-1----:R-:W-:-:S06]  /*01d0*/  ULEA UR4, UR5, UR4, 0x18 ;  /* 0x0000000405047291 */ /* 0x002fcc000f8ec0ff */
[----:B------:R-:W-:-:S05]  /*01e0*/  LEA R8, R8, UR4, 0x2 ;  /* 0x0000000408087c11 */ /* 0x000fca000f8e10ff */
[----:B--2---:R0:W-:Y:S01]  /*01f0*/  STS [R8], R5 ;  /* 0x0000000508007388 */ /* 0x0041e20000000800 */
[----:B------:R-:W-:Y:S06]  /*0200*/  BAR.SYNC.DEFER_BLOCKING 0x0 ;  /* 0x0000000000007b1d */ /* 0x000fec0000010000 */
[----:B------:R-:W-:Y:S05]  /*0210*/  @!P0 BRA `(.L_x_0) ;  /* 0x0000000400448947 */ /* 0x000fea0003800000 */
[C---:B------:R-:W-:Y:S01]  /*0220*/  ISETP.GE.U32.AND P1, PT, R2.reuse, 0x8, PT ;  /* 0x000000080200780c */ /* 0x040fe20003f26070 */
[----:B0-----:R-:W-:Y:S01]  /*0230*/  IMAD.MOV.U32 R5, RZ, RZ, RZ ;  /* 0x000000ffff057224 */ /* 0x001fe200078e00ff */
[----:B------:R-:W-:Y:S02]  /*0240*/  LOP3.LUT R11, R2, 0x7, RZ, 0xc0, !PT ;  /* 0x00000007020b7812 */ /* 0x000fe400078ec0ff */
[----:B------:R-:W-:Y:S02]  /*0250*/  MOV R7, RZ ;  /* 0x000000ff00077202 */ /* 0x000fe40000000f00 */
[----:B------:R-:W-:-:S07]  /*0260*/  ISETP.NE.AND P0, PT, R11, RZ, PT ;  /* 0x000000ff0b00720c */ /* 0x000fce0003f05270 */
[----:B------:R-:W-:Y:S06]  /*0270*/  @!P1 BRA `(.L_x_1) ;  /* 0x0000000000809947 */ /* 0x000fec0003800000 */
[----:B------:R-:W-:Y:S01]  /*0280*/  IMAD R6, R0, 0x10, R3 ;  /* 0x0000001000067824 */ /* 0x000fe200078e0203 */
[----:B------:R-:W-:Y:S01]  /*0290*/  LOP3.LUT R5, R2, 0x7ffffff8, RZ, 0xc0, !PT ;  /* 0x7ffffff802057812 */ /* 0x000fe200078ec0ff */
[----:B------:R-:W-:Y:S01]  /*02a0*/  UMOV UR5, 0x10 ;  /* 0x0000001000057882 */ /* 0x000fe20000000000 */
[----:B------:R-:W-:Y:S02]  /*02b0*/  MOV R7, RZ ;  /* 0x000000ff00077202 */ /* 0x000fe40000000f00 */
[----:B------:R-:W-:Y:S01]  /*02c0*/  LEA R6, R6, UR4, 0x2 ;  /* 0x0000000406067c11 */ /* 0x000fe2000f8e10ff */
[----:B------:R-:W-:-:S03]  /*02d0*/  IMAD.MOV R8, RZ, RZ, -R5 ;  /* 0x000000ffff087224 */ /* 0x000fc600078e0a05 */
[----:B------:R-:W-:-:S07]  /*02e0*/  IADD3 R6, PT, PT, R6, 0x100, RZ ;  /* 0x0000010006067810 */ /* 0x000fce0007ffe0ff */
.L_x_2:
[----:B------:R-:W0:Y:S01]  /*02f0*/  LDS R10, [R6+-0x100] ;  /* 0xffff0000060a7984 */ /* 0x000e220000000800 */
[----:B------:R-:W0:Y:S01]  /*0300*/  LDCU.64 UR6, c[0x3][UR5+-0x10] ;  /* 0x00fffe00050677ac */ /* 0x000e220008000a00 */
[----:B------:R-:W-:Y:S02]  /*0310*/  VIADD R8, R8, 0x8 ;  /* 0x0000000808087836 */ /* 0x000fe40000000000 */
[----:B------:R-:W1:Y:S01]  /*0320*/  LDS R9, [R6+-0xc0] ;  /* 0xffff400006097984 */ /* 0x000e620000000800 */
[----:B------:R-:W2:Y:S02]  /*0330*/  LDCU.64 UR8, c[0x3][UR5+-0x8] ;  /* 0x00ffff00050877ac */ /* 0x000ea40008000a00 */
[----:B------:R-:W-:Y:S01]  /*0340*/  ISETP.NE.AND P1, PT, R8, RZ, PT ;  /* 0x000000ff0800720c */ /* 0x000fe20003f25270 */
[----:B------:R-:W2:Y:S01]  /*0350*/  LDS R12, [R6+-0x80] ;  /* 0xffff8000060c7984 */ /* 0x000ea20000000800 */
[----:B------:R-:W3:Y:S03]  /*0360*/  LDCU.64 UR10, c[0x3][UR5] ;  /* 0x00c00000050a77ac */ /* 0x000ee60008000a00 */
[----:B------:R-:W4:Y:S04]  /*0370*/  LDS R14, [R6+-0x40] ;  /* 0xffffc000060e7984 */ /* 0x000f280000000800 */
[----:B------:R-:W3:Y:S04]  /*0380*/  LDS R16, [R6] ;  /* 0x0000000006107984 */ /* 0x000ee80000000800 */
[----:B------:R-:W5:Y:S04]  /*0390*/  LDS R18, [R6+0x40] ;  /* 0x0000400006127984 */ /* 0x000f680000000800 */
[----:B------:R-:W5:Y:S04]  /*03a0*/  LDS R20, [R6+0x80] ;  /* 0x0000800006147984 */ /* 0x000f680000000800 */
[----:B------:R0:W5:Y:S02]  /*03b0*/  LDS R22, [R6+0xc0] ;  /* 0x0000c00006167984 */ /* 0x0001640000000800 */
[----:B0-----:R-:W-:Y:S01]  /*03c0*/  IADD3 R6, PT, PT, R6, 0x200, RZ ;  /* 0x0000020006067810 */ /* 0x001fe20007ffe0ff */
[----:B------:R-:W-:-:S04]  /*03d0*/  IMAD R10, R10, UR6, R7 ;  /* 0x000000060a0a7c24 */ /* 0x000fc8000f8e0207 */
[----:B-1----:R-:W-:Y:S01]  /*03e0*/  IMAD R9, R9, UR7, R10 ;  /* 0x0000000709097c24 */ /* 0x002fe2000f8e020a */
[----:B------:R-:W0:Y:S03]  /*03f0*/  LDCU.64 UR6, c[0x3][UR5+0x8] ;  /* 0x00c00100050677ac */ /* 0x000e260008000a00 */
[----:B--2---:R-:W-:Y:S01]  /*0400*/  IMAD R9, R12, UR8, R9 ;  /* 0x000000080c097c24 */ /* 0x004fe2000f8e0209 */
[----:B------:R-:W-:-:S03]  /*0410*/  UIADD3 UR5, UPT, UPT, UR5, 0x20, URZ ;  /* 0x0000002005057890 */ /* 0x000fc6000fffe0ff */
[----:B----4-:R-:W-:-:S04]  /*0420*/  IMAD R9, R14, UR9, R9 ;  /* 0x000000090e097c24 */ /* 0x010fc8000f8e0209 */
[----:B---3--:R-:W-:-:S04]  /*0430*/  IMAD R9, R16, UR10, R9 ;  /* 0x0000000a10097c24 */ /* 0x008fc8000f8e0209 */
[----:B-----5:R-:W-:-:S04]  /*0440*/  IMAD R9, R18, UR11, R9 ;  /* 0x0000000b12097c24 */ /* 0x020fc8000f8e0209 */
[----:B0-----:R-:W-:-:S04]  /*0450*/  IMAD R9, R20, UR6, R9 ;  /* 0x0000000614097c24 */ /* 0x001fc8000f8e0209 */
[----:B------:R-:W-:Y:S01]  /*0460*/  IMAD R7, R22, UR7, R9 ;  /* 0x0000000716077c24 */ /* 0x000fe2000f8e0209 */
[----:B------:R-:W-:Y:S06]  /*0470*/  @P1 BRA `(.L_x_2) ;  /* 0xfffffffc009c1947 */ /* 0x000fec000383ffff */
.L_x_1:
[----:B------:R-:W-:Y:S05]  /*0480*/  @!P0 BRA `(.L_x_0) ;  /* 0x0000000000a88947 */ /* 0x000fea0003800000 */
[----:B------:R-:W-:Y:S02]  /*0490*/  ISETP.GE.U32.AND P0, PT, R11, 0x4, PT ;  /* 0x000000040b00780c */ /* 0x000fe40003f06070 */
[----:B------:R-:W-:-:S04]  /*04a0*/  LOP3.LUT R17, R2, 0x3, RZ, 0xc0, !PT ;  /* 0x0000000302117812 */ /* 0x000fc800078ec0ff */
[----:B------:R-:W-:-:S07]  /*04b0*/  ISETP.NE.AND P1, PT, R17, RZ, PT ;  /* 0x000000ff1100720c */ /* 0x000fce0003f25270 */
[----:B------:R-:W-:Y:S06]  /*04c0*/  @!P0 BRA `(.L_x_3) ;  /* 0x00000000003c8947 */ /* 0x000fec0003800000 */
[C---:B------:R-:W-:Y:S02]  /*04d0*/  IMAD.IADD R6, R5.reuse, 0x1, R0 ;  /* 0x0000000105067824 */ /* 0x040fe400078e0200 */
[C---:B------:R-:W-:Y:S01]  /*04e0*/  IMAD.SHL.U32 R13, R5.reuse, 0x4, RZ ;  /* 0x00000004050d7824 */ /* 0x040fe200078e00ff */
[----:B------:R-:W-:Y:S02]  /*04f0*/  IADD3 R5, PT, PT, R5, 0x4, RZ ;  /* 0x0000000405057810 */ /* 0x000fe40007ffe0ff */
[----:B------:R-:W-:Y:S01]  /*0500*/  LEA R6, R6, R3, 0x4 ;  /* 0x0000000306067211 */ /* 0x000fe200078e20ff */
[----:B------:R-:W0:Y:S03]  /*0510*/  LDC.64 R10, c[0x3][R13] ;  /* 0x00c000000d0a7b82 */ /* 0x000e260000000a00 */
[----:B------:R-:W-:-:S05]  /*0520*/  LEA R6, R6, UR4, 0x2 ;  /* 0x0000000406067c11 */ /* 0x000fca000f8e10ff */
[----:B------:R-:W0:Y:S01]  /*0530*/  LDS R12, [R6] ;  /* 0x00000000060c7984 */ /* 0x000e220000000800 */
[----:B------:R-:W1:Y:S03]  /*0540*/  LDC.64 R8, c[0x3][R13+0x8] ;  /* 0x00c002000d087b82 */ /* 0x000e660000000a00 */
[----:B------:R-:W2:Y:S04]  /*0550*/  LDS R14, [R6+0x40] ;  /* 0x00004000060e7984 */ /* 0x000ea80000000800 */
[----:B------:R-:W1:Y:S04]  /*0560*/  LDS R15, [R6+0x80] ;  /* 0x00008000060f7984 */ /* 0x000e680000000800 */
[----:B------:R-:W3:Y:S01]  /*0570*/  LDS R16, [R6+0xc0] ;  /* 0x0000c00006107984 */ /* 0x000ee20000000800 */
[----:B0-----:R-:W-:-:S04]  /*0580*/  IMAD R10, R12, R10, R7 ;  /* 0x0000000a0c0a7224 */ /* 0x001fc800078e0207 */
[----:B--2---:R-:W-:-:S04]  /*0590*/  IMAD R11, R14, R11, R10 ;  /* 0x0000000b0e0b7224 */ /* 0x004fc800078e020a */
[----:B-1----:R-:W-:-:S04]  /*05a0*/  IMAD R8, R15, R8, R11 ;  /* 0x000000080f087224 */ /* 0x002fc800078e020b */
[----:B---3--:R-:W-:-:S07]  /*05b0*/  IMAD R7, R16, R9, R8 ;  /* 0x0000000910077224 */ /* 0x008fce00078e0208 */
.L_x_3:
[----:B------:R-:W-:Y:S05]  /*05c0*/  @!P1 BRA `(.L_x_0) ;  /* 0x0000000000589947 */ /* 0x000fea0003800000 */
[----:B------:R-:W-:Y:S02]  /*05d0*/  ISETP.NE.AND P0, PT, R17, 0x1, PT ;  /* 0x000000011100780c */ /* 0x000fe40003f05270 */
[----:B------:R-:W-:-:S04]  /*05e0*/  LOP3.LUT R2, R2, 0x1, RZ, 0xc0, !PT ;  /* 0x0000000102027812 */ /* 0x000fc800078ec0ff */
[----:B------:R-:W-:-:S07]  /*05f0*/  ISETP.NE.U32.AND P1, PT, R2, 0x1, PT ;  /* 0x000000010200780c */ /* 0x000fce0003f25070 */
[----:B------:R-:W-:Y:S06]  /*0600*/  @!P0 BRA `(.L_x_4) ;  /* 0x0000000000288947 */ /* 0x000fec0003800000 */
[C---:B------:R-:W-:Y:S02]  /*0610*/  IMAD.IADD R2, R5.reuse, 0x1, R0 ;  /* 0x0000000105027824 */ /* 0x040fe400078e0200 */
[C---:B------:R-:W-:Y:S01]  /*0620*/  IMAD.SHL.U32 R8, R5.reuse, 0x4, RZ ;  /* 0x0000000405087824 */ /* 0x040fe200078e00ff */
[----:B------:R-:W-:Y:S02]  /*0630*/  IADD3 R5, PT, PT, R5, 0x2, RZ ;  /* 0x0000000205057810 */ /* 0x000fe40007ffe0ff */
[----:B------:R-:W-:-:S03]  /*0640*/  LEA R2, R2, R3, 0x4 ;  /* 0x0000000302027211 */ /* 0x000fc600078e20ff */
[----:B------:R-:W0:Y:S01]  /*0650*/  LDC.64 R8, c[0x3][R8] ;  /* 0x00c0000008087b82 */ /* 0x000e220000000a00 */
[----:B------:R-:W-:-:S05]  /*0660*/  LEA R2, R2, UR4, 0x2 ;  /* 0x0000000402027c11 */ /* 0x000fca000f8e10ff */
[----:B------:R-:W0:Y:S04]  /*0670*/  LDS R6, [R2] ;  /* 0x0000000002067984 */ /* 0x000e280000000800 */
[----:B------:R-:W1:Y:S01]  /*0680*/  LDS R10, [R2+0x40] ;  /* 0x00004000020a7984 */ /* 0x000e620000000800 */
[----:B0-----:R-:W-:-:S04]  /*0690*/  IMAD R6, R6, R8, R7 ;  /* 0x0000000806067224 */ /* 0x001fc800078e0207 */
[----:B-1----:R-:W-:-:S07]  /*06a0*/  IMAD R7, R10, R9, R6 ;  /* 0x000000090a077224 */ /* 0x002fce00078e0206 */
.L_x_4:
[----:B------:R-:W-:Y:S05]  /*06b0*/  @P1 BRA `(.L_x_0) ;  /* 0x00000000001c1947 */ /* 0x000fea0003800000 */
[----:B------:R-:W-:Y:S01]  /*06c0*/  IMAD.IADD R0, R0, 0x1, R5 ;  /* 0x0000000100007824 */ /* 0x000fe200078e0205 */
[----:B------:R-:W-:-:S04]  /*06d0*/  SHF.L.U32 R5, R5, 0x2, RZ ;  /* 0x0000000205057819 */ /* 0x000fc800000006ff */
[----:B------:R-:W-:Y:S02]  /*06e0*/  LEA R0, R0, R3, 0x4 ;  /* 0x0000000300007211 */ /* 0x000fe400078e20ff */
[----:B------:R-:W0:Y:S02]  /*06f0*/  LDC R5, c[0x3][R5] ;  /* 0x00c0000005057b82 */ /* 0x000e240000000800 */
[----:B------:R-:W-:-:S06]  /*0700*/  LEA R0, R0, UR4, 0x2 ;  /* 0x0000000400007c11 */ /* 0x000fcc000f8e10ff */
[----:B------:R-:W0:Y:S02]  /*0710*/  LDS R0, [R0] ;  /* 0x0000000000007984 */ /* 0x000e240000000800 */
[----:B0-----:R-:W-:-:S07]  /*0720*/  IMAD R7, R0, R5, R7 ;  /* 0x0000000500077224 */ /* 0x001fce00078e0207 */
.L_x_0:
[----:B------:R-:W0:Y:S02]  /*0730*/  LDC.64 R2, c[0x0][0x380] ;  /* 0x0000e000ff027b82 */ /* 0x000e240000000a00 */
[----:B0-----:R-:W-:-:S05]  /*0740*/  IMAD.WIDE R4, R4, 0x4, R2 ;  /* 0x0000000404047825 */ /* 0x001fca00078e0202 */
[----:B------:R-:W-:Y:S01]  /*0750*/  STG.E desc[UR12][R4.64], R7 ;  /* 0x0000000704007986 */ /* 0x000fe2000c10190c */
[----:B------:R-:W-:Y:S05]  /*0760*/  EXIT ;  /* 0x000000000000794d */ /* 0x000fea0003800000 */
.L_x_5:
[----:B------:R-:W-:-:S00]  /*0770*/  BRA `(.L_x_5) ;  /* 0xfffffffc00fc7947 */ /* 0x000fc0000383ffff */
[----:B------:R-:W-:-:S00]  /*0780*/  NOP ;  /* 0x0000000000007918 */ /* 0x000fc00000000000 */
[----:B------:R-:W-:-:S00]  /*0790*/  NOP ;  /* 0x0000000000007918 */ /* 0x000fc00000000000 */
[----:B------:R-:W-:-:S00]  /*07a0*/  NOP ;  /* 0x0000000000007918 */ /* 0x000fc00000000000 */
[----:B------:R-:W-:-:S00]  /*07b0*/  NOP ;  /* 0x0000000000007918 */ /* 0x000fc00000000000 */
[----:B------:R-:W-:-:S00]  /*07c0*/  NOP ;  /* 0x0000000000007918 */ /* 0x000fc00000000000 */
[----:B------:R-:W-:-:S00]  /*07d0*/  NOP ;  /* 0x0000000000007918 */ /* 0x000fc00000000000 */
[----:B------:R-:W-:-:S00]  /*07e0*/  NOP ;  /* 0x0000000000007918 */ /* 0x000fc00000000000 */
[----:B------:R-:W-:-:S00]  /*07f0*/  NOP ;  /* 0x0000000000007918 */ /* 0x000fc00000000000 */
.L_x_12:


//--------------------- .text._Z15convolution_RowPiS_iii --------------------------
	.section	.text._Z15convolution_RowPiS_iii,"ax",@progbits
	.align	128
        .global         _Z15convolution_RowPiS_iii
        .type           _Z15convolution_RowPiS_iii,@function
        .size           _Z15convolution_RowPiS_iii,(.L_x_13 - _Z15convolution_RowPiS_iii)
        .other          _Z15convolution_RowPiS_iii,@"STO_CUDA_ENTRY STV_DEFAULT"
_Z15convolution_RowPiS_iii:
.text._Z15convolution_RowPiS_iii:
[----:B------:R-:W-:Y:S01]  /*0000*/  LDC R1, c[0x0][0x37c] ;  /* 0x0000df00ff017b82 */ /* 0x000fe20000000800 */
[----:B------:R-:W0:Y:S07]  /*0010*/  S2R R6, SR_TID.X ;  /* 0x0000000000067919 */ /* 0x000e2e0000002100 */
[----:B------:R-:W1:Y:S01]  /*0020*/  LDC R12, c[0x0][0x398] ;  /* 0x0000e600ff0c7b82 */ /* 0x000e620000000800 */
[----:B------:R-:W2:Y:S01]  /*0030*/  LDCU UR16, c[0x0][0x390] ;  /* 0x00007200ff1077ac */ /* 0x000ea20008000800 */
[----:B------:R-:W-:Y:S01]  /*0040*/  HFMA2 R4, -RZ, RZ, 0, 0 ;  /* 0x00000000ff047431 */ /* 0x000fe200000001ff */
[----:B------:R-:W3:Y:S01]  /*0050*/  S2R R10, SR_TID.Y ;  /* 0x00000000000a7919 */ /* 0x000ee20000002200 */
[----:B------:R-:W4:Y:S04]  /*0060*/  LDCU.64 UR14, c[0x0][0x358] ;  /* 0x00006b00ff0e77ac */ /* 0x000f280008000a00 */
[----:B------:R-:W0:Y:S08]  /*0070*/  S2UR UR4, SR_CTAID.X ;  /* 0x00000000000479c3 */ /* 0x000e300000002500 */
[----:B------:R-:W0:Y:S01]  /*0080*/  LDC R11, c[0x0][0x360] ;  /* 0x0000d800ff0b7b82 */ /* 0x000e220000000800 */
[----:B-1----:R-:W-:-:S07]  /*0090*/  LEA.HI R5, R12, R12, RZ, 0x1 ;  /* 0x0000000c0c057211 */ /* 0x002fce00078f08ff */
[----:B------:R-:W3:Y:S01]  /*00a0*/  LDC R3, c[0x0][0x364] ;  /* 0x0000d900ff037b82 */ /* 0x000ee20000000800 */
[----:B------:R-:W-:Y:S01]  /*00b0*/  SHF.R.S32.HI R5, RZ, 0x1, R5 ;  /* 0x00000001ff057819 */ /* 0x000fe20000011405 */
[----:B0-----:R-:W-:-:S06]  /*00c0*/  IMAD R0, R11, UR4, R6 ;  /* 0x000000040b007c24 */ /* 0x001fcc000f8e0206 */
[----:B------:R-:W3:Y:S01]  /*00d0*/  S2UR UR4, SR_CTAID.Y ;  /* 0x00000000000479c3 */ /* 0x000ee20000002600 */
[----:B------:R-:W-:-:S04]  /*00e0*/  IADD3 R2, PT, PT, R0, R5, RZ ;  /* 0x0000000500027210 */ /* 0x000fc80007ffe0ff */
[----:B--2---:R-:W-:-:S13]  /*00f0*/  ISETP.GE.AND P0, PT, R2, UR16, PT ;  /* 0x0000001002007c0c */ /* 0x004fda000bf06270 */
[----:B------:R-:W0:Y:S01]  /*0100*/  @!P0 LDC.64 R8, c[0x0][0x388] ;  /* 0x0000e200ff088b82 */ /* 0x000e220000000a00 */
[----:B---3--:R-:W-:-:S04]  /*0110*/  IMAD R3, R3, UR4, R10 ;  /* 0x0000000403037c24 */ /* 0x008fc8000f8e020a */
[----:B------:R-:W-:-:S04]  /*0120*/  @!P0 IMAD R7, R3, UR16, R2 ;  /* 0x0000001003078c24 */ /* 0x000fc8000f8e0202 */
[----:B0-----:R-:W-:-:S05]  /*0130*/  @!P0 IMAD.WIDE R8, R7, 0x4, R8 ;  /* 0x0000000407088825 */ /* 0x001fca00078e0208 */
[----:B----4-:R0:W2:Y:S01]  /*0140*/  @!P0 LDG.E R4, desc[UR14][R8.64] ;  /* 0x0000000e08048981 */ /* 0x0100a2000c1e1900 */
[----:B------:R-:W1:Y:S01]  /*0150*/  S2UR UR5, SR_CgaCtaId ;  /* 0x00000000000579c3 */ /* 0x000e620000008800 */
[C---:B------:R-:W-:Y:S01]  /*0160*/  VIADD R7, R12.reuse, 0xf ;  /* 0x0000000f0c077836 */ /* 0x040fe20000000000 */
[----:B------:R-:W-:Y:S01]  /*0170*/  UMOV UR4, 0x400 ;  /* 0x0000040000047882 */ /* 0x000fe20000000000 */
[----:B------:R-:W-:Y:S02]  /*0180*/  ISETP.GE.AND P0, PT, R12, -0x1, PT ;  /* 0xffffffff0c00780c */ /* 0x000fe40003f06270 */
[----:B------:R-:W-:Y:S01]  /*0190*/  IMAD R7, R7, R10, RZ ;  /* 0x0000000a07077224 */ /* 0x000fe200078e02ff */
[----:B0-----:R-:W-:-:S04]  /*01a0*/  MOV R9, RZ ;  /* 0x000000ff00097202 */ /* 0x001fc80000000f00 */
[----:B------:R-:W-:Y:S01]  /*01b0*/  IADD3 R6, PT, PT, R7, R6, R11 ;  /* 0x0000000607067210 */ /* 0x000fe20007ffe00b */
[----:B-1----:R-:W-:-:S06]  /*01c0*/  ULEA UR5, UR5, UR4, 0x18 ;  /* 0x0000000405057291 */ /* 0x002fcc000f8ec0ff */
[----:B------:R-:W-:-:S05]  /*01d0*/  LEA R11, R6, UR5, 0x2 ;  /* 0x00000005060b7c11 */ /* 0x000fca000f8e10ff */
[----:B--2---:R0:W-:Y:S01]  /*01e0*/  STS [R11], R4 ;  /* 0x000000040b007388 */ /* 0x0041e20000000800 */
[----:B------:R-:W-:Y:S06]  /*01f0*/  BAR.SYNC.DEFER_BLOCKING 0x0 ;  /* 0x0000000000007b1d */ /* 0x000fec0000010000 */
[----:B------:R-:W-:Y:S05]  /*0200*/  @!P0 BRA `(.L_x_6) ;  /* 0x0000000400648947 */ /* 0x000fea0003800000 */
[----:B------:R-:W-:Y:S01]  /*0210*/  IABS R6, R5 ;  /* 0x0000000500067213 */ /* 0x000fe20000000000 */
[----:B0-----:R-:W-:Y:S01]  /*0220*/  IMAD.MOV R4, RZ, RZ, -R5 ;  /* 0x000000ffff047224 */ /* 0x001fe200078e0a05 */
[----:B------:R-:W-:-:S03]  /*0230*/  MOV R9, RZ ;  /* 0x000000ff00097202 */ /* 0x000fc60000000f00 */
[----:B------:R-:W-:-:S05]  /*0240*/  IMAD.IADD R6, R5, 0x1, R6 ;  /* 0x0000000105067824 */ /* 0x000fca00078e0206 */
[C---:B------:R-:W-:Y:S02]  /*0250*/  ISETP.GE.U32.AND P1, PT, R6.reuse, 0x7, PT ;  /* 0x000000070600780c */ /* 0x040fe40003f26070 */
[----:B------:R-:W-:-:S04]  /*0260*/  IADD3 R8, PT, PT, R6, 0x1, RZ ;  /* 0x0000000106087810 */ /* 0x000fc80007ffe0ff */
[----:B------:R-:W-:-:S04]  /*0270*/  LOP3.LUT R14, R8, 0x7, RZ, 0xc0, !PT ;  /* 0x00000007080e7812 */ /* 0x000fc800078ec0ff */
[----:B------:R-:W-:-:S03]  /*0280*/  ISETP.NE.AND P0, PT, R14, RZ, PT ;  /* 0x000000ff0e00720c */ /* 0x000fc60003f05270 */
[----:B------:R-:W-:Y:S10]  /*0290*/  @!P1 BRA `(.L_x_7) ;  /* 0x0000000000889947 */ /* 0x000ff40003800000 */
[----:B------:R-:W-:Y:S01]  /*02a0*/  IMAD.IADD R9, R0, 0x1, R7 ;  /* 0x0000000100097824 */ /* 0x000fe200078e0207 */
[----:B------:R-:W-:Y:S01]  /*02b0*/  LOP3.LUT R10, R8, 0xfffffff8, RZ, 0xc0, !PT ;  /* 0xfffffff8080a7812 */ /* 0x000fe200078ec0ff */
[----:B------:R-:W-:-:S03]  /*02c0*/  UMOV UR4, URZ ;  /* 0x000000ff00047c82 */ /* 0x000fc60008000000 */
[----:B------:R-:W-:Y:S01]  /*02d0*/  LEA R11, R9, UR5, 0x2 ;  /* 0x00000005090b7c11 */ /* 0x000fe2000f8e10ff */
[----:B------:R-:W-:Y:S02]  /*02e0*/  HFMA2 R9, -RZ, RZ, 0, 0 ;  /* 0x00000000ff097431 */ /* 0x000fe400000001ff */
[----:B------:R-:W-:Y:S01]  /*02f0*/  IMAD.MOV R10, RZ, RZ, -R10 ;  /* 0x000000ffff0a7224 */ /* 0x000fe200078e0a0a */
[----:B------:R-:W-:-:S07]  /*0300*/  IADD3 R11, PT, PT, R11, 0x10, RZ ;  /* 0x000000100b0b7810 */ /* 0x000fce0007ffe0ff */
.L_x_8:
[----:B------:R-:W0:Y:S01]  /*0310*/  LDS R12, [R11+-0x10] ;  /* 0xfffff0000b0c7984 */ /* 0x000e220000000800 */
[----:B------:R-:W-:Y:S01]  /*0320*/  USHF.L.U32 UR6, UR4, 0x2, URZ ;  /* 0x0000000204067899 */ /* 0x000fe200080006ff */
[----:B------:R-:W-:Y:S01]  /*0330*/  VIADD R10, R10, 0x8 ;  /* 0x000000080a0a7836 */ /* 0x000fe20000000000 */
[----:B------:R-:W-:Y:S01]  /*0340*/  UIADD3 UR4, UPT, UPT, UR4, 0x8, URZ ;  /* 0x0000000804047890 */ /* 0x000fe2000fffe0ff */
[----:B------:R-:W1:Y:S01]  /*0350*/  LDS R13, [R11+-0xc] ;  /* 0xfffff4000b0d7984 */ /* 0x000e620000000800 */
[----:B------:R-:W-:Y:S02]  /*0360*/  IADD3 R4, PT, PT, R4, 0x8, RZ ;  /* 0x0000000804047810 */ /* 0x000fe40007ffe0ff */
[----:B------:R-:W-:Y:S01]  /*0370*/  ISETP.NE.AND P1, PT, R10, RZ, PT ;  /* 0x000000ff0a00720c */ /* 0x000fe20003f25270 */
[----:B------:R-:W2:Y:S04]  /*0380*/  LDS R15, [R11+-0x8] ;  /* 0xfffff8000b0f7984 */ /* 0x000ea80000000800 */
[----:B------:R-:W3:Y:S01]  /*0390*/  LDS R17, [R11+-0x4] ;  /* 0xfffffc000b117984 */ /* 0x000ee20000000800 */
[----:B------:R-:W0:Y:S03]  /*03a0*/  LDCU.64 UR8, c[0x3][UR6] ;  /* 0x00c00000060877ac */ /* 0x000e260008000a00 */
[----:B------:R-:W4:Y:S01]  /*03b0*/  LDS R19, [R11] ;  /* 0x000000000b137984 */ /* 0x000f220000000800 */
[----:B------:R-:W2:Y:S03]  /*03c0*/  LDCU.64 UR10, c[0x3][UR6+0x8] ;  /* 0x00c00100060a77ac */ /* 0x000ea60008000a00 */
[----:B------:R-:W5:Y:S01]  /*03d0*/  LDS R21, [R11+0x4] ;  /* 0x000004000b157984 */ /* 0x000f620000000800 */
[----:B------:R-:W4:Y:S03]  /*03e0*/  LDCU.64 UR12, c[0x3][UR6+0x10] ;  /* 0x00c00200060c77ac */ /* 0x000f260008000a00 */
[----:B------:R-:W5:Y:S01]  /*03f0*/  LDS R23, [R11+0x8] ;  /* 0x000008000b177984 */ /* 0x000f620000000800 */
[----:B------:R-:W5:Y:S03]  /*0400*/  LDCU.64 UR6, c[0x3][UR6+0x18] ;  /* 0x00c00300060677ac */ /* 0x000f660008000a00 */
[----:B------:R0:W5:Y:S02]  /*0410*/  LDS R25, [R11+0xc] ;  /* 0x00000c000b197984 */ /* 0x0001640000000800 */
[----:B0-----:R-:W-:-:S02]  /*0420*/  VIADD R11, R11, 0x20 ;  /* 0x000000200b0b7836 */ /* 0x001fc40000000000 */
[----:B------:R-:W-:-:S04]  /*0430*/  IMAD R12, R12, UR8, R9 ;  /* 0x000000080c0c7c24 */ /* 0x000fc8000f8e0209 */
[----:B-1----:R-:W-:-:S04]  /*0440*/  IMAD R12, R13, UR9, R12 ;  /* 0x000000090d0c7c24 */ /* 0x002fc8000f8e020c */
[----:B--2---:R-:W-:-:S04]  /*0450*/  IMAD R12, R15, UR10, R12 ;  /* 0x0000000a0f0c7c24 */ /* 0x004fc8000f8e020c */
[----:B---3--:R-:W-:-:S04]  /*0460*/  IMAD R12, R17, UR11, R12 ;  /* 0x0000000b110c7c24 */ /* 0x008fc8000f8e020c */
[----:B----4-:R-:W-:-:S04]  /*0470*/  IMAD R12, R19, UR12, R12 ;  /* 0x0000000c130c7c24 */ /* 0x010fc8000f8e020c */
[----:B-----5:R-:W-:-:S04]  /*0480*/  IMAD R12, R21, UR13, R12 ;  /* 0x0000000d150c7c24 */ /* 0x020fc8000f8e020c */
[----:B------:R-:W-:-:S04]  /*0490*/  IMAD R12, R23, UR6, R12 ;  /* 0x00000006170c7c24 */ /* 0x000fc8000f8e020c */
[----:B------:R-:W-:Y:S01]  /*04a0*/  IMAD R9, R25, UR7, R12 ;  /* 0x0000000719097c24 */ /* 0x000fe2000f8e020c */
[----:B------:R-:W-:Y:S06]  /*04b0*/  @P1 BRA `(.L_x_8) ;  /* 0xfffffffc00941947 */ /* 0x000fec000383ffff */
.L_x_7:
[----:B------:R-:W-:Y:S01]  /*04c0*/  IADD3 R7, PT, PT, R7, R2, RZ ;  /* 0x0000000207077210 */ /* 0x000fe20007ffe0ff */
[----:B------:R-:W-:Y:S06]  /*04d0*/  @!P0 BRA `(.L_x_6) ;  /* 0x0000000000b08947 */ /* 0x000fec0003800000 */
[----:B------:R-:W-:Y:S02]  /*04e0*/  ISETP.GE.U32.AND P0, PT, R14, 0x4, PT ;  /* 0x000000040e00780c */ /* 0x000fe40003f06070 */
[----:B------:R-:W-:-:S11]  /*04f0*/  LOP3.LUT P1, R18, R8, 0x3, RZ, 0xc0, !PT ;  /* 0x0000000308127812 */ /* 0x000fd6000782c0ff */
[----:B------:R-:W-:Y:S05]  /*0500*/  @!P0 BRA `(.L_x_9) ;  /* 0x0000000000448947 */ /* 0x000fea0003800000 */
[----:B------:R-:W-:Y:S01]  /*0510*/  IMAD.IADD R2, R7, 0x1, R4 ;  /* 0x0000000107027824 */ /* 0x000fe200078e0204 */
[----:B------:R-:W-:Y:S02]  /*0520*/  IADD3 R10, PT, PT, R5, R4, RZ ;  /* 0x00000004050a7210 */ /* 0x000fe40007ffe0ff */
[----:B------:R-:W-:Y:S02]  /*0530*/  IADD3 R4, PT, PT, R4, 0x4, RZ ;  /* 0x0000000404047810 */ /* 0x000fe40007ffe0ff */
[----:B------:R-:W-:Y:S01]  /*0540*/  LEA R2, R2, UR5, 0x2 ;  /* 0x0000000502027c11 */ /* 0x000fe2000f8e10ff */
[----:B------:R-:W-:-:S04]  /*0550*/  IMAD.SHL.U32 R10, R10, 0x4, RZ ;  /* 0x000000040a0a7824 */ /* 0x000fc800078e00ff */
[----:B------:R-:W0:Y:S01]  /*0560*/  LDS R8, [R2] ;  /* 0x0000000002087984 */ /* 0x000e220000000800 */
[----:B------:R-:W0:Y:S03]  /*0570*/  LDC R11, c[0x3][R10] ;  /* 0x00c000000a0b7b82 */ /* 0x000e260000000800 */
[----:B------:R-:W1:Y:S04]  /*0580*/  LDS R13, [R2+0x4] ;  /* 0x00000400020d7984 */ /* 0x000e680000000800 */
[----:B------:R-:W2:Y:S01]  /*0590*/  LDS R15, [R2+0x8] ;  /* 0x00000800020f7984 */ /* 0x000ea20000000800 */
[----:B------:R-:W1:Y:S03]  /*05a0*/  LDC R12, c[0x3][R10+0x4] ;  /* 0x00c001000a0c7b82 */ /* 0x000e660000000800 */
[----:B------:R-:W3:Y:S05]  /*05b0*/  LDS R17, [R2+0xc] ;  /* 0x00000c0002117984 */ /* 0x000eea0000000800 */
[----:B------:R-:W2:Y:S08]  /*05c0*/  LDC R14, c[0x3][R10+0x8] ;  /* 0x00c002000a0e7b82 */ /* 0x000eb00000000800 */
[----:B------:R-:W3:Y:S01]  /*05d0*/  LDC R16, c[0x3][R10+0xc] ;  /* 0x00c003000a107b82 */ /* 0x000ee20000000800 */
[----:B0-----:R-:W-:-:S04]  /*05e0*/  IMAD R8, R8, R11, R9 ;  /* 0x0000000b08087224 */ /* 0x001fc800078e0209 */
[----:B-1----:R-:W-:-:S04]  /*05f0*/  IMAD R8, R13, R12, R8 ;  /* 0x0000000c0d087224 */ /* 0x002fc800078e0208 */
[----:B--2---:R-:W-:-:S04]  /*0600*/  IMAD R8, R15, R14, R8 ;  /* 0x0000000e0f087224 */ /* 0x004fc800078e0208 */
[----:B---3--:R-:W-:-:S07]  /*0610*/  IMAD R9, R17, R16, R8 ;  /* 0x0000001011097224 */ /* 0x008fce00078e0208 */
.L_x_9:
[----:B------:R-:W-:Y:S05]  /*0620*/  @!P1 BRA `(.L_x_6) ;  /* 0x00000000005c9947 */ /* 0x000fea0003800000 */
[----:B------:R-:W-:Y:S02]  /*0630*/  ISETP.NE.AND P0, PT, R18, 0x1, PT ;  /* 0x000000011200780c */ /* 0x000fe40003f05270 */
[----:B------:R-:W-:-:S04]  /*0640*/  LOP3.LUT R6, R6, 0x1, RZ, 0xc0, !PT ;  /* 0x0000000106067812 */ /* 0x000fc800078ec0ff */
[----:B------:R-:W-:-:S07]  /*0650*/  ISETP.NE.U32.AND P1, PT, R6, 0x1, PT ;  /* 0x000000010600780c */ /* 0x000fce0003f25070 */
[----:B------:R-:W-:Y:S06]  /*0660*/  @!P0 BRA `(.L_x_10) ;  /* 0x00000000002c8947 */ /* 0x000fec0003800000 */
[----:B------:R-:W-:Y:S01]  /*0670*/  IMAD.IADD R2, R7, 0x1, R4 ;  /* 0x0000000107027824 */ /* 0x000fe200078e0204 */
[----:B------:R-:W-:Y:S02]  /*0680*/  IADD3 R8, PT, PT, R5, R4, RZ ;  /* 0x0000000405087210 */ /* 0x000fe40007ffe0ff */
[----:B------:R-:W-:Y:S02]  /*0690*/  IADD3 R4, PT, PT, R4, 0x2, RZ ;  /* 0x0000000204047810 */ /* 0x000fe40007ffe0ff */
[----:B------:R-:W-:Y:S01]  /*06a0*/  LEA R2, R2, UR5, 0x2 ;  /* 0x0000000502027c11 */ /* 0x000fe2000f8e10ff */
[----:B------:R-:W-:-:S04]  /*06b0*/  IMAD.SHL.U32 R8, R8, 0x4, RZ ;  /* 0x0000000408087824 */ /* 0x000fc800078e00ff */
[----:B------:R-:W0:Y:S01]  /*06c0*/  LDS R6, [R2] ;  /* 0x0000000002067984 */ /* 0x000e220000000800 */
[----:B------:R-:W0:Y:S03]  /*06d0*/  LDC R10, c[0x3][R8] ;  /* 0x00c00000080a7b82 */ /* 0x000e260000000800 */
[----:B------:R-:W1:Y:S05]  /*06e0*/  LDS R11, [R2+0x4] ;  /* 0x00000400020b7984 */ /* 0x000e6a0000000800 */
[----:B------:R-:W1:Y:S01]  /*06f0*/  LDC R12, c[0x3][R8+0x4] ;  /* 0x00c00100080c7b82 */ /* 0x000e620000000800 */
[----:B0-----:R-:W-:-:S04]  /*0700*/  IMAD R6, R6, R10, R9 ;  /* 0x0000000a06067224 */ /* 0x001fc800078e0209 */
[----:B-1----:R-:W-:-:S07]  /*0710*/  IMAD R9, R11, R12, R6 ;  /* 0x0000000c0b097224 */ /* 0x002fce00078e0206 */
.L_x_10:
[----:B------:R-:W-:Y:S05]  /*0720*/  @!P1 BRA `(.L_x_6) ;  /* 0x00000000001c9947 */ /* 0x000fea0003800000 */
[----:B------:R-:W-:Y:S01]  /*0730*/  IMAD.IADD R7, R7, 0x1, R4 ;  /* 0x0000000107077824 */ /* 0x000fe200078e0204 */
[----:B------:R-:W-:-:S04]  /*0740*/  IADD3 R4, PT, PT, R5, R4, RZ ;  /* 0x0000000405047210 */ /* 0x000fc80007ffe0ff */
[----:B------:R-:W-:Y:S01]  /*0750*/  LEA R7, R7, UR5, 0x2 ;  /* 0x0000000507077c11 */ /* 0x000fe2000f8e10ff */
[----:B------:R-:W-:-:S04]  /*0760*/  IMAD.SHL.U32 R4, R4, 0x4, RZ ;  /* 0x0000000404047824 */ /* 0x000fc800078e00ff */
[----:B------:R-:W0:Y:S02]  /*0770*/  LDS R2, [R7] ;  /* 0x0000000007027984 */ /* 0x000e240000000800 */
[----:B------:R-:W0:Y:S02]  /*0780*/  LDC R4, c[0x3][R4] ;  /* 0x00c0000004047b82 */ /* 0x000e240000000800 */
[----:B0-----:R-:W-:-:S07]  /*0790*/  IMAD R9, R2, R4, R9 ;  /* 0x0000000402097224 */ /* 0x001fce00078e0209 */
.L_x_6:
[----:B0-----:R-:W0:Y:S01]  /*07a0*/  LDC.64 R4, c[0x0][0x380] ;  /* 0x0000e000ff047b82 */ /* 0x001e220000000a00 */
[----:B------:R-:W-:-:S04]  /*07b0*/  IMAD R3, R3, UR16, R0 ;  /* 0x0000001003037c24 */ /* 0x000fc8000f8e0200 */
[----:B0-----:R-:W-:-:S05]  /*07c0*/  IMAD.WIDE R2, R3, 0x4, R4 ;  /* 0x0000000403027825 */ /* 0x001fca00078e0204 */
[----:B------:R-:W-:Y:S01]  /*07d0*/  STG.E desc[UR14][R2.64], R9 ;  /* 0x0000000902007986 */ /* 0x000fe2000c10190e */
[----:B------:R-:W-:Y:S05]  /*07e0*/  EXIT ;  /* 0x000000000000794d */ /* 0x000fea0003800000 */
.L_x_11:
        /* <DEDUP_REMOVED lines=9> */
.L_x_13:


//--------------------- .nv.shared._Z15convolution_ColPiS_iii --------------------------
	.section	.nv.shared._Z15convolution_ColPiS_iii,"aw",@nobits
	.sectionflags	@""
	.align	4
.nv.shared._Z15convolution_ColPiS_iii:
	.zero		5120


//--------------------- .nv.shared.reserved.0     --------------------------
	.section	.nv.shared.reserved.0,"aw",@nobits
	.weak		__nv_reservedSMEM_offset_0_alias
	.size		__nv_reservedSMEM_offset_0_alias, 0, 64
	.other		__nv_reservedSMEM_offset_0_alias,@"STO_CUDA_RESERVED_SHARED STV_DEFAULT"
__nv_reservedSMEM_offset_0_alias:
	.zero		0
	.zero		64


//--------------------- .nv.shared._Z15convolution_RowPiS_iii --------------------------
	.section	.nv.shared._Z15convolution_RowPiS_iii,"aw",@nobits
	.sectionflags	@""
	.align	4
.nv.shared._Z15convolution_RowPiS_iii:
	.zero		5120


//--------------------- .nv.constant0._Z15convolution_ColPiS_iii --------------------------
	.section	.nv.constant0._Z15convolution_ColPiS_iii,"a",@progbits
	.sectionflags	@""
	.align	4
.nv.constant0._Z15convolution_ColPiS_iii:
	.zero		924


//--------------------- .nv.constant0._Z15convolution_RowPiS_iii --------------------------
	.section	.nv.constant0._Z15convolution_RowPiS_iii,"a",@progbits
	.sectionflags	@""
	.align	4
.nv.constant0._Z15convolution_RowPiS_iii:
	.zero		924


//--------------------- SYMBOLS --------------------------

	.type		.nv.reservedSmem.offset0,@object
	.size		.nv.reservedSmem.offset0,0x4
	.type		.nv.reservedSmem.cap,@object
	.size		.nv.reservedSmem.cap,0x4
